	.headerflags	@"EF_CUDA_TEXMODE_UNIFIED EF_CUDA_64BIT_ADDRESS EF_CUDA_ACCELERATORS EF_CUDA_SM90 EF_CUDA_VIRTUAL_SM(EF_CUDA_SM90)"
	.elftype	@"ET_EXEC"


//--------------------- .nv.info                  --------------------------
	.section	.nv.info,"",@"SHT_CUDA_INFO"
	.align	4


	//----- nvinfo : EIATTR_REGCOUNT
	.align		4
        /*0000*/ 	.byte	0x04, 0x2f
        /*0002*/ 	.short	(.L_1 - .L_0)
	.align		4
.L_0:
        /*0004*/ 	.word	index@(triton_poi_fused_add_mul_0)
        /*0008*/ 	.word	0x00000010


	//----- nvinfo : EIATTR_MIN_STACK_SIZE
	.align		4
.L_1:
        /*000c*/ 	.byte	0x04, 0x12
        /*000e*/ 	.short	(.L_3 - .L_2)
	.align		4
.L_2:
        /*0010*/ 	.word	index@(triton_poi_fused_add_mul_0)
        /*0014*/ 	.word	0x00000000


	//----- nvinfo : EIATTR_FRAME_SIZE
	.align		4
.L_3:
        /*0018*/ 	.byte	0x04, 0x11
        /*001a*/ 	.short	(.L_5 - .L_4)
	.align		4
.L_4:
        /*001c*/ 	.word	index@(triton_poi_fused_add_mul_0)
        /*0020*/ 	.word	0x00000000


	//----- nvinfo : EIATTR_MIN_STACK_SIZE
	.align		4
.L_5:
        /*0024*/ 	.byte	0x04, 0x12
        /*0026*/ 	.short	(.L_7 - .L_6)
	.align		4
.L_6:
        /*0028*/ 	.word	index@(triton_poi_fused_add_mul_0)
        /*002c*/ 	.word	0x00000000
.L_7:


//--------------------- .nv.info.triton_poi_fused_add_mul_0 --------------------------
	.section	.nv.info.triton_poi_fused_add_mul_0,"",@"SHT_CUDA_INFO"
	.sectionflags	@""
	.align	4


	//----- nvinfo : EIATTR_CUDA_API_VERSION
	.align		4
        /*0000*/ 	.byte	0x04, 0x37
        /*0002*/ 	.short	(.L_9 - .L_8)
.L_8:
        /*0004*/ 	.word	0x0000007c


	//----- nvinfo : EIATTR_KPARAM_INFO
	.align		4
.L_9:
        /*0008*/ 	.byte	0x04, 0x17
        /*000a*/ 	.short	(.L_11 - .L_10)
.L_10:
        /*000c*/ 	.word	0x00000000
        /*0010*/ 	.short	0x0004
        /*0012*/ 	.short	0x0020
        /*0014*/ 	.byte	0x00, 0xf0, 0x11, 0x00


	//----- nvinfo : EIATTR_KPARAM_INFO
	.align		4
.L_11:
        /*0018*/ 	.byte	0x04, 0x17
        /*001a*/ 	.short	(.L_13 - .L_12)
.L_12:
        /*001c*/ 	.word	0x00000000
        /*0020*/ 	.short	0x0003
        /*0022*/ 	.short	0x0018
        /*0024*/ 	.byte	0x00, 0xf4, 0x21, 0x00


	//----- nvinfo : EIATTR_KPARAM_INFO
	.align		4
.L_13:
        /*0028*/ 	.byte	0x04, 0x17
        /*002a*/ 	.short	(.L_15 - .L_14)
.L_14:
        /*002c*/ 	.word	0x00000000
        /*0030*/ 	.short	0x0002
        /*0032*/ 	.short	0x0010
        /*0034*/ 	.byte	0x00, 0xf4, 0x21, 0x00


	//----- nvinfo : EIATTR_KPARAM_INFO
	.align		4
.L_15:
        /*0038*/ 	.byte	0x04, 0x17
        /*003a*/ 	.short	(.L_17 - .L_16)
.L_16:
        /*003c*/ 	.word	0x00000000
        /*0040*/ 	.short	0x0001
        /*0042*/ 	.short	0x0008
        /*0044*/ 	.byte	0x00, 0xf4, 0x21, 0x00


	//----- nvinfo : EIATTR_KPARAM_INFO
	.align		4
.L_17:
        /*0048*/ 	.byte	0x04, 0x17
        /*004a*/ 	.short	(.L_19 - .L_18)
.L_18:
        /*004c*/ 	.word	0x00000000
        /*0050*/ 	.short	0x0000
        /*0052*/ 	.short	0x0000
        /*0054*/ 	.byte	0x00, 0xf4, 0x21, 0x00


	//----- nvinfo : EIATTR_SPARSE_MMA_MASK
	.align		4
.L_19:
        /*0058*/ 	.byte	0x03, 0x50
        /*005a*/ 	.short	0x0000


	//----- nvinfo : EIATTR_MAXREG_COUNT
	.align		4
        /*005c*/ 	.byte	0x03, 0x1b
        /*005e*/ 	.short	0x00ff


	//----- nvinfo : EIATTR_EXIT_INSTR_OFFSETS
	.align		4
        /*0060*/ 	.byte	0x04, 0x1c
        /*0062*/ 	.short	(.L_21 - .L_20)


	//   ....[0]....
.L_20:
        /*0064*/ 	.word	0x00000140


	//   ....[1]....
        /*0068*/ 	.word	0x00000160


	//----- nvinfo : EIATTR_REQNTID
	.align		4
.L_21:
        /*006c*/ 	.byte	0x04, 0x10
        /*006e*/ 	.short	(.L_23 - .L_22)
.L_22:
        /*0070*/ 	.word	0x00000080
        /*0074*/ 	.word	0x00000001
        /*0078*/ 	.word	0x00000001


	//----- nvinfo : EIATTR_CBANK_PARAM_SIZE
	.align		4
.L_23:
        /*007c*/ 	.byte	0x03, 0x19
        /*007e*/ 	.short	0x0024


	//----- nvinfo : EIATTR_PARAM_CBANK
	.align		4
        /*0080*/ 	.byte	0x04, 0x0a
        /*0082*/ 	.short	(.L_25 - .L_24)
	.align		4
.L_24:
        /*0084*/ 	.word	index@(.nv.constant0.triton_poi_fused_add_mul_0)
        /*0088*/ 	.short	0x0210
        /*008a*/ 	.short	0x0024


	//----- nvinfo : EIATTR_SW_WAR
	.align		4
.L_25:
        /*008c*/ 	.byte	0x04, 0x36
        /*008e*/ 	.short	(.L_27 - .L_26)
.L_26:
        /*0090*/ 	.word	0x00000008
.L_27:


//--------------------- .nv.callgraph             --------------------------
	.section	.nv.callgraph,"",@"SHT_CUDA_CALLGRAPH"
	.align	4
	.sectionentsize	8
	.align		4
        /*0000*/ 	.word	0x00000000
	.align		4
        /*0004*/ 	.word	0xffffffff
	.align		4
        /*0008*/ 	.word	0x00000000
	.align		4
        /*000c*/ 	.word	0xfffffffe
	.align		4
        /*0010*/ 	.word	0x00000000
	.align		4
        /*0014*/ 	.word	0xfffffffd
	.align		4
        /*0018*/ 	.word	0x00000000
	.align		4
        /*001c*/ 	.word	0xfffffffc


//--------------------- .text.triton_poi_fused_add_mul_0 --------------------------
	.section	.text.triton_poi_fused_add_mul_0,"ax",@progbits
	.align	128
        .global         triton_poi_fused_add_mul_0
        .type           triton_poi_fused_add_mul_0,@function
        .size           triton_poi_fused_add_mul_0,(.L_x_1 - triton_poi_fused_add_mul_0)
        .other          triton_poi_fused_add_mul_0,@"STO_CUDA_ENTRY STV_DEFAULT"
triton_poi_fused_add_mul_0:
.text.triton_poi_fused_add_mul_0:
[----:B------:R-:W0:Y:S01]  /*0000*/  LDC R1, c[0x0][0x28] ;  /* 0x00000a00ff017b82 */ /* 0x000e220000000800 */
[----:B------:R-:W1:Y:S07]  /*0010*/  S2R R0, SR_TID.X ;  /* 0x0000000000007919 */ /* 0x000e6e0000002100 */
[----:B------:R-:W2:Y:S01]  /*0020*/  LDC.64 R2, c[0x0][0x210] ;  /* 0x00008400ff027b82 */ /* 0x000ea20000000a00 */
[----:B------:R-:W-:Y:S01]  /*0030*/  CS2R R12, SRZ ;  /* 0x00000000000c7805 */ /* 0x000fe2000001ff00 */
[----:B------:R-:W-:Y:S01]  /*0040*/  ULDC.64 UR4, c[0x0][0x208] ;  /* 0x0000820000047ab9 */ /* 0x000fe20000000a00 */
[----:B------:R-:W3:Y:S05]  /*0050*/  S2R R11, SR_CTAID.X ;  /* 0x00000000000b7919 */ /* 0x000eea0000002500 */
[----:B------:R-:W4:Y:S08]  /*0060*/  LDC.64 R4, c[0x0][0x218] ;  /* 0x00008600ff047b82 */ /* 0x000f300000000a00 */
[----:B------:R-:W5:Y:S08]  /*0070*/  LDC.64 R6, c[0x0][0x220] ;  /* 0x00008800ff067b82 */ /* 0x000f700000000a00 */
[----:B------:R-:W2:Y:S01]  /*0080*/  LDC.64 R8, c[0x0][0x228] ;  /* 0x00008a00ff087b82 */ /* 0x000ea20000000a00 */
[----:B-1----:R-:W-:Y:S01]  /*0090*/  SHF.L.U32 R0, R0, 0x1, RZ ;  /* 0x0000000100007819 */ /* 0x002fe200000006ff */
[----:B----4-:R-:W4:Y:S03]  /*00a0*/  LDG.E R4, desc[UR4][R4.64] ;  /* 0x0000000404047981 */ /* 0x010f26000c1e1900 */
[----:B------:R-:W-:-:S04]  /*00b0*/  LOP3.LUT R0, R0, 0xfe, RZ, 0xc0, !PT ;  /* 0x000000fe00007812 */ /* 0x000fc800078ec0ff */
[----:B---3--:R-:W-:Y:S01]  /*00c0*/  LEA R11, R11, R0, 0x8 ;  /* 0x000000000b0b7211 */ /* 0x008fe200078e40ff */
[----:B-----5:R-:W4:Y:S03]  /*00d0*/  LDG.E R7, desc[UR4][R6.64] ;  /* 0x0000000406077981 */ /* 0x020f26000c1e1900 */
[C---:B------:R-:W-:Y:S01]  /*00e0*/  ISETP.GE.AND P0, PT, R11.reuse, 0x100, PT ;  /* 0x000001000b00780c */ /* 0x040fe20003f06270 */
[----:B--2---:R-:W-:-:S12]  /*00f0*/  IMAD.WIDE R2, R11, 0x4, R2 ;  /* 0x000000040b027825 */ /* 0x004fd800078e0202 */
[----:B------:R-:W4:Y:S01]  /*0100*/  @!P0 LDG.E.64 R12, desc[UR4][R2.64] ;  /* 0x00000004020c8981 */ /* 0x000f22000c1e1b00 */
[----:B0-----:R-:W-:-:S04]  /*0110*/  IMAD.WIDE R8, R11, 0x4, R8 ;  /* 0x000000040b087825 */ /* 0x001fc800078e0208 */
[C-C-:B----4-:R-:W-:Y:S01]  /*0120*/  FFMA R12, R4.reuse, R12, R7.reuse ;  /* 0x0000000c040c7223 */ /* 0x150fe20000000007 */
[----:B------:R-:W-:Y:S01]  /*0130*/  FFMA R13, R4, R13, R7 ;  /* 0x0000000d040d7223 */ /* 0x000fe20000000007 */
[----:B------:R-:W-:Y:S06]  /*0140*/  @P0 EXIT ;  /* 0x000000000000094d */ /* 0x000fec0003800000 */
[----:B------:R-:W-:Y:S01]  /*0150*/  STG.E.64 desc[UR4][R8.64], R12 ;  /* 0x0000000c08007986 */ /* 0x000fe2000c101b04 */
[----:B------:R-:W-:Y:S05]  /*0160*/  EXIT ;  /* 0x000000000000794d */ /* 0x000fea0003800000 */
.L_x_0:
[----:B------:R-:W-:-:S00]  /*0170*/  BRA `(.L_x_0) ;  /* 0xfffffffc00fc7947 */ /* 0x000fc0000383ffff */
[----:B------:R-:W-:-:S00]  /*0180*/  NOP ;  /* 0x0000000000007918 */ /* 0x000fc00000000000 */
[----:B------:R-:W-:-:S00]  /*0190*/  NOP ;  /* 0x0000000000007918 */ /* 0x000fc00000000000 */
[----:B------:R-:W-:-:S00]  /*01a0*/  NOP ;  /* 0x0000000000007918 */ /* 0x000fc00000000000 */
[----:B------:R-:W-:-:S00]  /*01b0*/  NOP ;  /* 0x0000000000007918 */ /* 0x000fc00000000000 */
[----:B------:R-:W-:-:S00]  /*01c0*/  NOP ;  /* 0x0000000000007918 */ /* 0x000fc00000000000 */
[----:B------:R-:W-:-:S00]  /*01d0*/  NOP ;  /* 0x0000000000007918 */ /* 0x000fc00000000000 */
[----:B------:R-:W-:-:S00]  /*01e0*/  NOP ;  /* 0x0000000000007918 */ /* 0x000fc00000000000 */
[----:B------:R-:W-:-:S00]  /*01f0*/  NOP ;  /* 0x0000000000007918 */ /* 0x000fc00000000000 */
.L_x_1:


//--------------------- .nv.constant0.triton_poi_fused_add_mul_0 --------------------------
	.section	.nv.constant0.triton_poi_fused_add_mul_0,"a",@progbits
	.sectionflags	@""
	.align	4
.nv.constant0.triton_poi_fused_add_mul_0:
	.zero		564
